//
// Generated by NVIDIA NVVM Compiler
//
// Compiler Build ID: CL-36424714
// Cuda compilation tools, release 13.0, V13.0.88
// Based on NVVM 20.0.0
//

.version 9.0
.target sm_100
.address_size 64

	// .globl	_Z6kernelPfS_fffS_S_i

.visible .entry _Z6kernelPfS_fffS_S_i(
	.param .u64 .ptr .align 1 _Z6kernelPfS_fffS_S_i_param_0,
	.param .u64 .ptr .align 1 _Z6kernelPfS_fffS_S_i_param_1,
	.param .f32 _Z6kernelPfS_fffS_S_i_param_2,
	.param .f32 _Z6kernelPfS_fffS_S_i_param_3,
	.param .f32 _Z6kernelPfS_fffS_S_i_param_4,
	.param .u64 .ptr .align 1 _Z6kernelPfS_fffS_S_i_param_5,
	.param .u64 .ptr .align 1 _Z6kernelPfS_fffS_S_i_param_6,
	.param .u32 _Z6kernelPfS_fffS_S_i_param_7
)
{
	.reg .b32 	%r<5>;
	.reg .b32 	%f<9>;
	.reg .b64 	%rd<14>;

	ld.param.u64 	%rd1, [_Z6kernelPfS_fffS_S_i_param_0];
	ld.param.u64 	%rd2, [_Z6kernelPfS_fffS_S_i_param_1];
	ld.param.f32 	%f1, [_Z6kernelPfS_fffS_S_i_param_2];
	ld.param.f32 	%f2, [_Z6kernelPfS_fffS_S_i_param_3];
	ld.param.u64 	%rd3, [_Z6kernelPfS_fffS_S_i_param_5];
	ld.param.u64 	%rd4, [_Z6kernelPfS_fffS_S_i_param_6];
	cvta.to.global.u64 	%rd5, %rd4;
	cvta.to.global.u64 	%rd6, %rd3;
	cvta.to.global.u64 	%rd7, %rd2;
	cvta.to.global.u64 	%rd8, %rd1;
	mov.u32 	%r1, %tid.x;
	mov.u32 	%r2, %ntid.x;
	mov.u32 	%r3, %ctaid.x;
	mad.lo.s32 	%r4, %r2, %r3, %r1;
	mul.wide.s32 	%rd9, %r4, 4;
	add.s64 	%rd10, %rd8, %rd9;
	ld.global.f32 	%f3, [%rd10];
	fma.rn.f32 	%f4, %f2, %f3, %f1;
	add.s64 	%rd11, %rd7, %rd9;
	ld.global.f32 	%f5, [%rd11];
	sub.f32 	%f6, %f4, %f5;
	add.s64 	%rd12, %rd6, %rd9;
	st.global.f32 	[%rd12], %f6;
	ld.global.f32 	%f7, [%rd10];
	mul.f32 	%f8, %f6, %f7;
	add.s64 	%rd13, %rd5, %rd9;
	st.global.f32 	[%rd13], %f8;
	ret;

}


// ===== COMPILED SASS (sm_100) =====

	.target	sm_100

	.elftype	@"ET_EXEC"


//--------------------- .note.nv.tkinfo           --------------------------
	.section	.note.nv.tkinfo,"",@"SHT_NOTE"
	.sectionflags	@"SHF_NOTE_NV_TKINFO"
	.tkinfo
        /*0018*/ 	.word	0x00000002
        /*0030*/ 	.string	""
        /*0030*/ 	.string	"ptxas"
        /*0030*/ 	.string	"Cuda compilation tools, release 13.0, V13.0.88"
        /*0030*/ 	.string	"Build cuda_13.0.r13.0/compiler.36424714_0"
        /*0030*/ 	.string	"-arch sm_100 -m 64 "



//--------------------- .note.nv.cuinfo           --------------------------
	.section	.note.nv.cuinfo,"",@"SHT_NOTE"
	.sectionflags	@"SHF_NOTE_NV_CUINFO"
        /*0018*/ 	.short	0x0002
        /*001a*/ 	.short	0x0064
        /*001c*/ 	.short	0x0082
	.zero		2


//--------------------- .nv.info                  --------------------------
	.section	.nv.info,"",@"SHT_CUDA_INFO"
	.align	4


	//----- nvinfo : EIATTR_REGCOUNT
	.align		4
        /*0000*/ 	.byte	0x04, 0x2f
        /*0002*/ 	.short	(.L_1 - .L_0)
	.align		4
.L_0:
        /*0004*/ 	.word	index@(_Z6kernelPfS_fffS_S_i)
        /*0008*/ 	.word	0x00000010


	//----- nvinfo : EIATTR_FRAME_SIZE
	.align		4
.L_1:
        /*000c*/ 	.byte	0x04, 0x11
        /*000e*/ 	.short	(.L_3 - .L_2)
	.align		4
.L_2:
        /*0010*/ 	.word	index@(_Z6kernelPfS_fffS_S_i)
        /*0014*/ 	.word	0x00000000


	//----- nvinfo : EIATTR_MIN_STACK_SIZE
	.align		4
.L_3:
        /*0018*/ 	.byte	0x04, 0x12
        /*001a*/ 	.short	(.L_5 - .L_4)
	.align		4
.L_4:
        /*001c*/ 	.word	index@(_Z6kernelPfS_fffS_S_i)
        /*0020*/ 	.word	0x00000000
.L_5:


//--------------------- .nv.compat                --------------------------
	.section	.nv.compat,"",@"SHT_CUDA_COMPAT_INFO"
	.align	4
        /*0000*/ 	.byte	0x02, 0x09, 0x00, 0x00, 0x02, 0x02, 0x01, 0x00, 0x02, 0x05, 0x05, 0x00, 0x03, 0x07, 0x01, 0x01
        /*0010*/ 	.byte	0x02, 0x03, 0x00, 0x00, 0x02, 0x06, 0x01, 0x00, 0x04, 0x0b, 0x08, 0x00, 0x09, 0x00, 0x00, 0x00
        /*0020*/ 	.byte	0x00, 0x00, 0x00, 0x00


//--------------------- .nv.info._Z6kernelPfS_fffS_S_i --------------------------
	.section	.nv.info._Z6kernelPfS_fffS_S_i,"",@"SHT_CUDA_INFO"
	.sectionflags	@""
	.align	4


	//----- nvinfo : EIATTR_CUDA_API_VERSION
	.align		4
        /*0000*/ 	.byte	0x04, 0x37
        /*0002*/ 	.short	(.L_7 - .L_6)
.L_6:
        /*0004*/ 	.word	0x00000082


	//----- nvinfo : EIATTR_KPARAM_INFO
	.align		4
.L_7:
        /*0008*/ 	.byte	0x04, 0x17
        /*000a*/ 	.short	(.L_9 - .L_8)
.L_8:
        /*000c*/ 	.word	0x00000000
        /*0010*/ 	.short	0x0007
        /*0012*/ 	.short	0x0030
        /*0014*/ 	.byte	0x00, 0xf0, 0x11, 0x00


	//----- nvinfo : EIATTR_KPARAM_INFO
	.align		4
.L_9:
        /*0018*/ 	.byte	0x04, 0x17
        /*001a*/ 	.short	(.L_11 - .L_10)
.L_10:
        /*001c*/ 	.word	0x00000000
        /*0020*/ 	.short	0x0006
        /*0022*/ 	.short	0x0028
        /*0024*/ 	.byte	0x00, 0xf5, 0x21, 0x00


	//----- nvinfo : EIATTR_KPARAM_INFO
	.align		4
.L_11:
        /*0028*/ 	.byte	0x04, 0x17
        /*002a*/ 	.short	(.L_13 - .L_12)
.L_12:
        /*002c*/ 	.word	0x00000000
        /*0030*/ 	.short	0x0005
        /*0032*/ 	.short	0x0020
        /*0034*/ 	.byte	0x00, 0xf5, 0x21, 0x00


	//----- nvinfo : EIATTR_KPARAM_INFO
	.align		4
.L_13:
        /*0038*/ 	.byte	0x04, 0x17
        /*003a*/ 	.short	(.L_15 - .L_14)
.L_14:
        /*003c*/ 	.word	0x00000000
        /*0040*/ 	.short	0x0004
        /*0042*/ 	.short	0x0018
        /*0044*/ 	.byte	0x00, 0xf0, 0x11, 0x00


	//----- nvinfo : EIATTR_KPARAM_INFO
	.align		4
.L_15:
        /*0048*/ 	.byte	0x04, 0x17
        /*004a*/ 	.short	(.L_17 - .L_16)
.L_16:
        /*004c*/ 	.word	0x00000000
        /*0050*/ 	.short	0x0003
        /*0052*/ 	.short	0x0014
        /*0054*/ 	.byte	0x00, 0xf0, 0x11, 0x00


	//----- nvinfo : EIATTR_KPARAM_INFO
	.align		4
.L_17:
        /*0058*/ 	.byte	0x04, 0x17
        /*005a*/ 	.short	(.L_19 - .L_18)
.L_18:
        /*005c*/ 	.word	0x00000000
        /*0060*/ 	.short	0x0002
        /*0062*/ 	.short	0x0010
        /*0064*/ 	.byte	0x00, 0xf0, 0x11, 0x00


	//----- nvinfo : EIATTR_KPARAM_INFO
	.align		4
.L_19:
        /*0068*/ 	.byte	0x04, 0x17
        /*006a*/ 	.short	(.L_21 - .L_20)
.L_20:
        /*006c*/ 	.word	0x00000000
        /*0070*/ 	.short	0x0001
        /*0072*/ 	.short	0x0008
        /*0074*/ 	.byte	0x00, 0xf5, 0x21, 0x00


	//----- nvinfo : EIATTR_KPARAM_INFO
	.align		4
.L_21:
        /*0078*/ 	.byte	0x04, 0x17
        /*007a*/ 	.short	(.L_23 - .L_22)
.L_22:
        /*007c*/ 	.word	0x00000000
        /*0080*/ 	.short	0x0000
        /*0082*/ 	.short	0x0000
        /*0084*/ 	.byte	0x00, 0xf5, 0x21, 0x00


	//----- nvinfo : EIATTR_SPARSE_MMA_MASK
	.align		4
.L_23:
        /*0088*/ 	.byte	0x03, 0x50
        /*008a*/ 	.short	0x0000


	//----- nvinfo : EIATTR_MAXREG_COUNT
	.align		4
        /*008c*/ 	.byte	0x03, 0x1b
        /*008e*/ 	.short	0x00ff


	//----- nvinfo : EIATTR_MERCURY_ISA_VERSION
	.align		4
        /*0090*/ 	.byte	0x03, 0x5f
        /*0092*/ 	.short	0x0101


	//----- nvinfo : EIATTR_VRC_CTA_INIT_COUNT
	.align		4
        /*0094*/ 	.byte	0x02, 0x4a
	.zero		1
	.zero		1


	//----- nvinfo : EIATTR_EXIT_INSTR_OFFSETS
	.align		4
        /*0098*/ 	.byte	0x04, 0x1c
        /*009a*/ 	.short	(.L_25 - .L_24)


	//   ....[0]....
.L_24:
        /*009c*/ 	.word	0x00000170


	//----- nvinfo : EIATTR_CBANK_PARAM_SIZE
	.align		4
.L_25:
        /*00a0*/ 	.byte	0x03, 0x19
        /*00a2*/ 	.short	0x0034


	//----- nvinfo : EIATTR_PARAM_CBANK
	.align		4
        /*00a4*/ 	.byte	0x04, 0x0a
        /*00a6*/ 	.short	(.L_27 - .L_26)
	.align		4
.L_26:
        /*00a8*/ 	.word	index@(.nv.constant0._Z6kernelPfS_fffS_S_i)
        /*00ac*/ 	.short	0x0380
        /*00ae*/ 	.short	0x0034


	//----- nvinfo : EIATTR_SW_WAR
	.align		4
.L_27:
        /*00b0*/ 	.byte	0x04, 0x36
        /*00b2*/ 	.short	(.L_29 - .L_28)
.L_28:
        /*00b4*/ 	.word	0x00000008
.L_29:


//--------------------- .nv.callgraph             --------------------------
	.section	.nv.callgraph,"",@"SHT_CUDA_CALLGRAPH"
	.align	4
	.sectionentsize	8
	.align		4
        /*0000*/ 	.word	0x00000000
	.align		4
        /*0004*/ 	.word	0xffffffff
	.align		4
        /*0008*/ 	.word	0x00000000
	.align		4
        /*000c*/ 	.word	0xfffffffe
	.align		4
        /*0010*/ 	.word	0x00000000
	.align		4
        /*0014*/ 	.word	0xfffffffd
	.align		4
        /*0018*/ 	.word	0x00000000
	.align		4
        /*001c*/ 	.word	0xfffffffc


//--------------------- .text._Z6kernelPfS_fffS_S_i --------------------------
	.section	.text._Z6kernelPfS_fffS_S_i,"ax",@progbits
	.align	128
        .global         _Z6kernelPfS_fffS_S_i
        .type           _Z6kernelPfS_fffS_S_i,@function
        .size           _Z6kernelPfS_fffS_S_i,(.L_x_1 - _Z6kernelPfS_fffS_S_i)
        .other          _Z6kernelPfS_fffS_S_i,@"STO_CUDA_ENTRY STV_DEFAULT"
_Z6kernelPfS_fffS_S_i:
.text._Z6kernelPfS_fffS_S_i:
[----:B------:R-:W-:Y:S01]  /*0000*/  LDC R1, c[0x0][0x37c] ;  /* 0x0000df00ff017b82 */ /* 0x000fe20000000800 */
[----:B------:R-:W0:Y:S07]  /*0010*/  S2R R11, SR_TID.X ;  /* 0x00000000000b7919 */ /* 0x000e2e0000002100 */
[----:B------:R-:W1:Y:S01]  /*0020*/  LDC.64 R2, c[0x0][0x380] ;  /* 0x0000e000ff027b82 */ /* 0x000e620000000a00 */
[----:B------:R-:W0:Y:S01]  /*0030*/  LDCU UR6, c[0x0][0x360] ;  /* 0x00006c00ff0677ac */ /* 0x000e220008000800 */
[----:B------:R-:W0:Y:S01]  /*0040*/  S2R R0, SR_CTAID.X ;  /* 0x0000000000007919 */ /* 0x000e220000002500 */
[----:B------:R-:W2:Y:S05]  /*0050*/  LDCU.64 UR4, c[0x0][0x358] ;  /* 0x00006b00ff0477ac */ /* 0x000eaa0008000a00 */
[----:B------:R-:W3:Y:S08]  /*0060*/  LDC.64 R4, c[0x0][0x388] ;  /* 0x0000e200ff047b82 */ /* 0x000ef00000000a00 */
[----:B------:R-:W4:Y:S08]  /*0070*/  LDC.64 R12, c[0x0][0x390] ;  /* 0x0000e400ff0c7b82 */ /* 0x000f300000000a00 */
[----:B------:R-:W5:Y:S01]  /*0080*/  LDC.64 R6, c[0x0][0x3a0] ;  /* 0x0000e800ff067b82 */ /* 0x000f620000000a00 */
[----:B0-----:R-:W-:-:S04]  /*0090*/  IMAD R11, R0, UR6, R11 ;  /* 0x00000006000b7c24 */ /* 0x001fc8000f8e020b */
[----:B-1----:R-:W-:-:S04]  /*00a0*/  IMAD.WIDE R2, R11, 0x4, R2 ;  /* 0x000000040b027825 */ /* 0x002fc800078e0202 */
[C---:B---3--:R-:W-:Y:S01]  /*00b0*/  IMAD.WIDE R4, R11.reuse, 0x4, R4 ;  /* 0x000000040b047825 */ /* 0x048fe200078e0204 */
[----:B--2---:R-:W4:Y:S05]  /*00c0*/  LDG.E R9, desc[UR4][R2.64] ;  /* 0x0000000402097981 */ /* 0x004f2a000c1e1900 */
[----:B------:R-:W2:Y:S01]  /*00d0*/  LDG.E R4, desc[UR4][R4.64] ;  /* 0x0000000404047981 */ /* 0x000ea2000c1e1900 */
[----:B-----5:R-:W-:-:S04]  /*00e0*/  IMAD.WIDE R6, R11, 0x4, R6 ;  /* 0x000000040b067825 */ /* 0x020fc800078e0206 */
[----:B----4-:R-:W-:-:S04]  /*00f0*/  FFMA R9, R9, R13, R12 ;  /* 0x0000000d09097223 */ /* 0x010fc8000000000c */
[----:B--2---:R-:W-:Y:S02]  /*0100*/  FADD R13, R9, -R4 ;  /* 0x80000004090d7221 */ /* 0x004fe40000000000 */
[----:B------:R-:W0:Y:S03]  /*0110*/  LDC.64 R8, c[0x0][0x3a8] ;  /* 0x0000ea00ff087b82 */ /* 0x000e260000000a00 */
[----:B------:R-:W-:Y:S04]  /*0120*/  STG.E desc[UR4][R6.64], R13 ;  /* 0x0000000d06007986 */ /* 0x000fe8000c101904 */
[----:B------:R-:W2:Y:S01]  /*0130*/  LDG.E R0, desc[UR4][R2.64] ;  /* 0x0000000402007981 */ /* 0x000ea2000c1e1900 */
[----:B0-----:R-:W-:-:S04]  /*0140*/  IMAD.WIDE R8, R11, 0x4, R8 ;  /* 0x000000040b087825 */ /* 0x001fc800078e0208 */
[----:B--2---:R-:W-:-:S05]  /*0150*/  FMUL R11, R13, R0 ;  /* 0x000000000d0b7220 */ /* 0x004fca0000400000 */
[----:B------:R-:W-:Y:S01]  /*0160*/  STG.E desc[UR4][R8.64], R11 ;  /* 0x0000000b08007986 */ /* 0x000fe2000c101904 */
[----:B------:R-:W-:Y:S05]  /*0170*/  EXIT ;  /* 0x000000000000794d */ /* 0x000fea0003800000 */
.L_x_0:
[----:B------:R-:W-:-:S00]  /*0180*/  BRA `(.L_x_0) ;  /* 0xfffffffc00fc7947 */ /* 0x000fc0000383ffff */
[----:B------:R-:W-:-:S00]  /*0190*/  NOP ;  /* 0x0000000000007918 */ /* 0x000fc00000000000 */
        /* <DEDUP_REMOVED lines=14> */
.L_x_1:


//--------------------- .nv.shared.reserved.0     --------------------------
	.section	.nv.shared.reserved.0,"aw",@nobits
	.weak		__nv_reservedSMEM_offset_0_alias
	.size		__nv_reservedSMEM_offset_0_alias, 0, 64
	.other		__nv_reservedSMEM_offset_0_alias,@"STO_CUDA_RESERVED_SHARED STV_DEFAULT"
__nv_reservedSMEM_offset_0_alias:
	.zero		0
	.zero		64


//--------------------- .nv.constant0._Z6kernelPfS_fffS_S_i --------------------------
	.section	.nv.constant0._Z6kernelPfS_fffS_S_i,"a",@progbits
	.sectionflags	@""
	.align	4
.nv.constant0._Z6kernelPfS_fffS_S_i:
	.zero		948


//--------------------- SYMBOLS --------------------------

	.type		.nv.reservedSmem.offset0,@object
	.size		.nv.reservedSmem.offset0,0x4
